	.headerflags	@"EF_CUDA_TEXMODE_UNIFIED EF_CUDA_64BIT_ADDRESS EF_CUDA_ACCELERATORS EF_CUDA_SM90 EF_CUDA_VIRTUAL_SM(EF_CUDA_SM90)"
	.elftype	@"ET_EXEC"


//--------------------- .nv.info                  --------------------------
	.section	.nv.info,"",@"SHT_CUDA_INFO"
	.align	4


	//----- nvinfo : EIATTR_REGCOUNT
	.align		4
        /*0000*/ 	.byte	0x04, 0x2f
        /*0002*/ 	.short	(.L_2 - .L_1)
	.align		4
.L_1:
        /*0004*/ 	.word	index@(triton_per_fused__native_batch_norm_legit_convolution_mean_31)
        /*0008*/ 	.word	0x00000019


	//----- nvinfo : EIATTR_MIN_STACK_SIZE
	.align		4
.L_2:
        /*000c*/ 	.byte	0x04, 0x12
        /*000e*/ 	.short	(.L_4 - .L_3)
	.align		4
.L_3:
        /*0010*/ 	.word	index@(triton_per_fused__native_batch_norm_legit_convolution_mean_31)
        /*0014*/ 	.word	0x00000000


	//----- nvinfo : EIATTR_FRAME_SIZE
	.align		4
.L_4:
        /*0018*/ 	.byte	0x04, 0x11
        /*001a*/ 	.short	(.L_6 - .L_5)
	.align		4
.L_5:
        /*001c*/ 	.word	index@(triton_per_fused__native_batch_norm_legit_convolution_mean_31)
        /*0020*/ 	.word	0x00000000


	//----- nvinfo : EIATTR_MIN_STACK_SIZE
	.align		4
.L_6:
        /*0024*/ 	.byte	0x04, 0x12
        /*0026*/ 	.short	(.L_8 - .L_7)
	.align		4
.L_7:
        /*0028*/ 	.word	index@(triton_per_fused__native_batch_norm_legit_convolution_mean_31)
        /*002c*/ 	.word	0x00000000
.L_8:


//--------------------- .nv.info.triton_per_fused__native_batch_norm_legit_convolution_mean_31 --------------------------
	.section	.nv.info.triton_per_fused__native_batch_norm_legit_convolution_mean_31,"",@"SHT_CUDA_INFO"
	.sectionflags	@""
	.align	4


	//----- nvinfo : EIATTR_CUDA_API_VERSION
	.align		4
        /*0000*/ 	.byte	0x04, 0x37
        /*0002*/ 	.short	(.L_10 - .L_9)
.L_9:
        /*0004*/ 	.word	0x0000007c


	//----- nvinfo : EIATTR_KPARAM_INFO
	.align		4
.L_10:
        /*0008*/ 	.byte	0x04, 0x17
        /*000a*/ 	.short	(.L_12 - .L_11)
.L_11:
        /*000c*/ 	.word	0x00000000
        /*0010*/ 	.short	0x0006
        /*0012*/ 	.short	0x002c
        /*0014*/ 	.byte	0x00, 0xf0, 0x11, 0x00


	//----- nvinfo : EIATTR_KPARAM_INFO
	.align		4
.L_12:
        /*0018*/ 	.byte	0x04, 0x17
        /*001a*/ 	.short	(.L_14 - .L_13)
.L_13:
        /*001c*/ 	.word	0x00000000
        /*0020*/ 	.short	0x0005
        /*0022*/ 	.short	0x0028
        /*0024*/ 	.byte	0x00, 0xf0, 0x11, 0x00


	//----- nvinfo : EIATTR_KPARAM_INFO
	.align		4
.L_14:
        /*0028*/ 	.byte	0x04, 0x17
        /*002a*/ 	.short	(.L_16 - .L_15)
.L_15:
        /*002c*/ 	.word	0x00000000
        /*0030*/ 	.short	0x0004
        /*0032*/ 	.short	0x0020
        /*0034*/ 	.byte	0x00, 0xf4, 0x21, 0x00


	//----- nvinfo : EIATTR_KPARAM_INFO
	.align		4
.L_16:
        /*0038*/ 	.byte	0x04, 0x17
        /*003a*/ 	.short	(.L_18 - .L_17)
.L_17:
        /*003c*/ 	.word	0x00000000
        /*0040*/ 	.short	0x0003
        /*0042*/ 	.short	0x0018
        /*0044*/ 	.byte	0x00, 0xf4, 0x21, 0x00


	//----- nvinfo : EIATTR_KPARAM_INFO
	.align		4
.L_18:
        /*0048*/ 	.byte	0x04, 0x17
        /*004a*/ 	.short	(.L_20 - .L_19)
.L_19:
        /*004c*/ 	.word	0x00000000
        /*0050*/ 	.short	0x0002
        /*0052*/ 	.short	0x0010
        /*0054*/ 	.byte	0x00, 0xf4, 0x21, 0x00


	//----- nvinfo : EIATTR_KPARAM_INFO
	.align		4
.L_20:
        /*0058*/ 	.byte	0x04, 0x17
        /*005a*/ 	.short	(.L_22 - .L_21)
.L_21:
        /*005c*/ 	.word	0x00000000
        /*0060*/ 	.short	0x0001
        /*0062*/ 	.short	0x0008
        /*0064*/ 	.byte	0x00, 0xf4, 0x21, 0x00


	//----- nvinfo : EIATTR_KPARAM_INFO
	.align		4
.L_22:
        /*0068*/ 	.byte	0x04, 0x17
        /*006a*/ 	.short	(.L_24 - .L_23)
.L_23:
        /*006c*/ 	.word	0x00000000
        /*0070*/ 	.short	0x0000
        /*0072*/ 	.short	0x0000
        /*0074*/ 	.byte	0x00, 0xf4, 0x21, 0x00


	//----- nvinfo : EIATTR_SPARSE_MMA_MASK
	.align		4
.L_24:
        /*0078*/ 	.byte	0x03, 0x50
        /*007a*/ 	.short	0x0000


	//----- nvinfo : EIATTR_MAXREG_COUNT
	.align		4
        /*007c*/ 	.byte	0x03, 0x1b
        /*007e*/ 	.short	0x00ff


	//----- nvinfo : EIATTR_COOP_GROUP_MASK_REGIDS
	.align		4
        /*0080*/ 	.byte	0x04, 0x29
        /*0082*/ 	.short	(.L_26 - .L_25)


	//   ....[0]....
.L_25:
        /*0084*/ 	.word	0xffffffff


	//   ....[1]....
        /*0088*/ 	.word	0xffffffff


	//   ....[2]....
        /*008c*/ 	.word	0xffffffff


	//   ....[3]....
        /*0090*/ 	.word	0xffffffff


	//   ....[4]....
        /*0094*/ 	.word	0xffffffff


	//   ....[5]....
        /*0098*/ 	.word	0xffffffff


	//----- nvinfo : EIATTR_COOP_GROUP_INSTR_OFFSETS
	.align		4
.L_26:
        /*009c*/ 	.byte	0x04, 0x28
        /*009e*/ 	.short	(.L_28 - .L_27)


	//   ....[0]....
.L_27:
        /*00a0*/ 	.word	0x00000220


	//   ....[1]....
        /*00a4*/ 	.word	0x00000240


	//   ....[2]....
        /*00a8*/ 	.word	0x000002e0


	//   ....[3]....
        /*00ac*/ 	.word	0x00000310


	//   ....[4]....
        /*00b0*/ 	.word	0x000003b0


	//   ....[5]....
        /*00b4*/ 	.word	0x00000410


	//----- nvinfo : EIATTR_EXIT_INSTR_OFFSETS
	.align		4
.L_28:
        /*00b8*/ 	.byte	0x04, 0x1c
        /*00ba*/ 	.short	(.L_30 - .L_29)


	//   ....[0]....
.L_29:
        /*00bc*/ 	.word	0x00000590


	//   ....[1]....
        /*00c0*/ 	.word	0x000005c0


	//----- nvinfo : EIATTR_REQNTID
	.align		4
.L_30:
        /*00c4*/ 	.byte	0x04, 0x10
        /*00c6*/ 	.short	(.L_32 - .L_31)
.L_31:
        /*00c8*/ 	.word	0x00000080
        /*00cc*/ 	.word	0x00000001
        /*00d0*/ 	.word	0x00000001


	//----- nvinfo : EIATTR_CBANK_PARAM_SIZE
	.align		4
.L_32:
        /*00d4*/ 	.byte	0x03, 0x19
        /*00d6*/ 	.short	0x0030


	//----- nvinfo : EIATTR_PARAM_CBANK
	.align		4
        /*00d8*/ 	.byte	0x04, 0x0a
        /*00da*/ 	.short	(.L_34 - .L_33)
	.align		4
.L_33:
        /*00dc*/ 	.word	index@(.nv.constant0.triton_per_fused__native_batch_norm_legit_convolution_mean_31)
        /*00e0*/ 	.short	0x0210
        /*00e2*/ 	.short	0x0030


	//----- nvinfo : EIATTR_SW_WAR
	.align		4
.L_34:
        /*00e4*/ 	.byte	0x04, 0x36
        /*00e6*/ 	.short	(.L_36 - .L_35)
.L_35:
        /*00e8*/ 	.word	0x00000008
.L_36:


//--------------------- .nv.callgraph             --------------------------
	.section	.nv.callgraph,"",@"SHT_CUDA_CALLGRAPH"
	.align	4
	.sectionentsize	8
	.align		4
        /*0000*/ 	.word	0x00000000
	.align		4
        /*0004*/ 	.word	0xffffffff
	.align		4
        /*0008*/ 	.word	0x00000000
	.align		4
        /*000c*/ 	.word	0xfffffffe
	.align		4
        /*0010*/ 	.word	0x00000000
	.align		4
        /*0014*/ 	.word	0xfffffffd
	.align		4
        /*0018*/ 	.word	0x00000000
	.align		4
        /*001c*/ 	.word	0xfffffffc


//--------------------- .nv.constant4             --------------------------
	.section	.nv.constant4,"a",@progbits
	.align	8
	.align		8
.nv.constant4:
        /*0000*/ 	.dword	_$_str


//--------------------- .text.triton_per_fused__native_batch_norm_legit_convolution_mean_31 --------------------------
	.section	.text.triton_per_fused__native_batch_norm_legit_convolution_mean_31,"ax",@progbits
	.sectionflags	@"SHF_BARRIERS=1"
	.align	128
        .global         triton_per_fused__native_batch_norm_legit_convolution_mean_31
        .type           triton_per_fused__native_batch_norm_legit_convolution_mean_31,@function
        .size           triton_per_fused__native_batch_norm_legit_convolution_mean_31,(.L_x_1 - triton_per_fused__native_batch_norm_legit_convolution_mean_31)
        .other          triton_per_fused__native_batch_norm_legit_convolution_mean_31,@"STO_CUDA_ENTRY STV_DEFAULT"
triton_per_fused__native_batch_norm_legit_convolution_mean_31:
.text.triton_per_fused__native_batch_norm_legit_convolution_mean_31:
[----:B------:R-:W0:Y:S02]  /*0000*/  LDC R1, c[0x0][0x28] ;  /* 0x00000a00ff017b82 */ /* 0x000e240000000800 */
[----:B------:R-:W1:Y:S01]  /*0010*/  S2R R0, SR_TID.X ;  /* 0x0000000000007919 */ /* 0x000e620000002100 */
[----:B------:R-:W2:Y:S01]  /*0020*/  LDC.64 R4, c[0x0][0x228] ;  /* 0x00008a00ff047b82 */ /* 0x000ea20000000a00 */
[----:B------:R-:W-:Y:S01]  /*0030*/  ULDC.64 UR6, c[0x0][0x208] ;  /* 0x0000820000067ab9 */ /* 0x000fe20000000a00 */
[----:B------:R-:W3:Y:S06]  /*0040*/  S2R R6, SR_CTAID.X ;  /* 0x0000000000067919 */ /* 0x000eec0000002500 */
[----:B------:R-:W4:Y:S01]  /*0050*/  LDC.64 R2, c[0x0][0x210] ;  /* 0x00008400ff027b82 */ /* 0x000f220000000a00 */
[----:B-1----:R-:W-:-:S02]  /*0060*/  SHF.R.U32.HI R8, RZ, 0x2, R0 ;  /* 0x00000002ff087819 */ /* 0x002fc40000011600 */
[----:B------:R-:W-:Y:S02]  /*0070*/  SHF.L.U32 R7, R0, 0x2, RZ ;  /* 0x0000000200077819 */ /* 0x000fe400000006ff */
[----:B---3--:R-:W-:Y:S02]  /*0080*/  SHF.L.U32 R9, R6, 0x5, RZ ;  /* 0x0000000506097819 */ /* 0x008fe400000006ff */
[----:B------:R-:W-:Y:S02]  /*0090*/  SHF.R.S32.HI R11, RZ, 0x1a, R6 ;  /* 0x0000001aff0b7819 */ /* 0x000fe40000011406 */
[----:B------:R-:W-:Y:S02]  /*00a0*/  SGXT.U32 R8, R8, 0x5 ;  /* 0x000000050808781a */ /* 0x000fe40000000000 */
[----:B------:R-:W-:Y:S02]  /*00b0*/  SGXT R11, R11, 0x1 ;  /* 0x000000010b0b781a */ /* 0x000fe40000000200 */
[----:B------:R-:W-:-:S02]  /*00c0*/  LOP3.LUT R6, R9, R8, RZ, 0xfc, !PT ;  /* 0x0000000809067212 */ /* 0x000fc400078efcff */
[----:B------:R-:W-:Y:S02]  /*00d0*/  LOP3.LUT R7, R7, 0xc, RZ, 0xc0, !PT ;  /* 0x0000000c07077812 */ /* 0x000fe400078ec0ff */
[----:B------:R-:W-:Y:S02]  /*00e0*/  LEA.HI R11, R11, R6, RZ, 0xa ;  /* 0x000000060b0b7211 */ /* 0x000fe400078f50ff */
[----:B------:R-:W-:Y:S02]  /*00f0*/  LEA R7, R6, R7, 0x4 ;  /* 0x0000000706077211 */ /* 0x000fe400078e20ff */
[----:B------:R-:W-:-:S03]  /*0100*/  LOP3.LUT R11, R11, 0xfffffc00, RZ, 0xc0, !PT ;  /* 0xfffffc000b0b7812 */ /* 0x000fc600078ec0ff */
[----:B----4-:R-:W-:Y:S01]  /*0110*/  IMAD.WIDE R2, R7, 0x4, R2 ;  /* 0x0000000407027825 */ /* 0x010fe200078e0202 */
[----:B------:R-:W-:-:S05]  /*0120*/  IADD3 R11, R6, -R11, RZ ;  /* 0x8000000b060b7210 */ /* 0x000fca0007ffe0ff */
[----:B--2---:R-:W-:Y:S02]  /*0130*/  IMAD.WIDE R10, R11, 0x4, R4 ;  /* 0x000000040b0a7825 */ /* 0x004fe400078e0204 */
[----:B------:R-:W2:Y:S04]  /*0140*/  LDG.E.128 R4, desc[UR6][R2.64] ;  /* 0x0000000602047981 */ /* 0x000ea8000c1e1d00 */
[----:B------:R-:W2:Y:S01]  /*0150*/  LDG.E.EL R10, desc[UR6][R10.64] ;  /* 0x000000060a0a7981 */ /* 0x000ea2000c2e1900 */
[----:B------:R-:W1:Y:S01]  /*0160*/  S2UR UR5, SR_CgaCtaId ;  /* 0x00000000000579c3 */ /* 0x000e620000008800 */
[----:B------:R-:W-:Y:S01]  /*0170*/  UMOV UR4, 0x400 ;  /* 0x0000040000047882 */ /* 0x000fe20000000000 */
[----:B------:R-:W-:Y:S02]  /*0180*/  LOP3.LUT P0, RZ, R0, 0x60, RZ, 0xc0, !PT ;  /* 0x0000006000ff7812 */ /* 0x000fe4000780c0ff */
[----:B------:R-:W-:Y:S01]  /*0190*/  LOP3.LUT R9, R9, 0x1f, R0, 0xf8, !PT ;  /* 0x0000001f09097812 */ /* 0x000fe200078ef800 */
[----:B-1----:R-:W-:Y:S01]  /*01a0*/  UPRMT UR4, UR5, 0x654, UR4 ;  /* 0x0000065405047896 */ /* 0x002fe20008000004 */
[--C-:B--2---:R-:W-:Y:S01]  /*01b0*/  FADD R4, R4, R10.reuse ;  /* 0x0000000a04047221 */ /* 0x104fe20000000000 */
[--C-:B------:R-:W-:Y:S01]  /*01c0*/  FADD R5, R5, R10.reuse ;  /* 0x0000000a05057221 */ /* 0x100fe20000000000 */
[--C-:B------:R-:W-:Y:S01]  /*01d0*/  FADD R6, R6, R10.reuse ;  /* 0x0000000a06067221 */ /* 0x100fe20000000000 */
[----:B------:R-:W-:-:S02]  /*01e0*/  FADD R7, R7, R10 ;  /* 0x0000000a07077221 */ /* 0x000fc40000000000 */
[----:B------:R-:W-:-:S04]  /*01f0*/  FADD R13, R4, R5 ;  /* 0x00000005040d7221 */ /* 0x000fc80000000000 */
[----:B------:R-:W-:-:S04]  /*0200*/  FADD R12, R6, R13 ;  /* 0x0000000d060c7221 */ /* 0x000fc80000000000 */
[----:B------:R-:W-:-:S05]  /*0210*/  FADD R13, R7, R12 ;  /* 0x0000000c070d7221 */ /* 0x000fca0000000000 */
[----:B------:R-:W1:Y:S02]  /*0220*/  SHFL.BFLY PT, R12, R13, 0x2, 0x1f ;  /* 0x0c401f000d0c7f89 */ /* 0x000e6400000e0000 */
[----:B-1----:R-:W-:-:S05]  /*0230*/  FADD R14, R13, R12 ;  /* 0x0000000c0d0e7221 */ /* 0x002fca0000000000 */
[----:B------:R-:W1:Y:S02]  /*0240*/  SHFL.BFLY PT, R15, R14, 0x1, 0x1f ;  /* 0x0c201f000e0f7f89 */ /* 0x000e6400000e0000 */
[----:B-1----:R-:W-:-:S04]  /*0250*/  FADD R12, R14, R15 ;  /* 0x0000000f0e0c7221 */ /* 0x002fc80000000000 */
[C---:B------:R-:W-:Y:S01]  /*0260*/  FFMA R15, R12.reuse, -0.0625, R5 ;  /* 0xbd8000000c0f7823 */ /* 0x040fe20000000005 */
[C---:B------:R-:W-:Y:S01]  /*0270*/  FFMA R11, R12.reuse, -0.0625, R4 ;  /* 0xbd8000000c0b7823 */ /* 0x040fe20000000004 */
[C---:B------:R-:W-:Y:S01]  /*0280*/  FFMA R16, R12.reuse, -0.0625, R6 ;  /* 0xbd8000000c107823 */ /* 0x040fe20000000006 */
[----:B------:R-:W-:Y:S01]  /*0290*/  FFMA R17, R12, -0.0625, R7 ;  /* 0xbd8000000c117823 */ /* 0x000fe20000000007 */
[----:B------:R-:W-:-:S04]  /*02a0*/  FMUL R10, R15, R15 ;  /* 0x0000000f0f0a7220 */ /* 0x000fc80000400000 */
[----:B------:R-:W-:-:S04]  /*02b0*/  FFMA R19, R11, R11, R10 ;  /* 0x0000000b0b137223 */ /* 0x000fc8000000000a */
[----:B------:R-:W-:-:S04]  /*02c0*/  FFMA R10, R16, R16, R19 ;  /* 0x00000010100a7223 */ /* 0x000fc80000000013 */
[----:B------:R-:W-:-:S05]  /*02d0*/  FFMA R13, R17, R17, R10 ;  /* 0x00000011110d7223 */ /* 0x000fca000000000a */
[----:B------:R-:W1:Y:S02]  /*02e0*/  SHFL.BFLY PT, R10, R13, 0x2, 0x1f ;  /* 0x0c401f000d0a7f89 */ /* 0x000e6400000e0000 */
[----:B-1----:R-:W-:Y:S01]  /*02f0*/  FADD R14, R13, R10 ;  /* 0x0000000a0d0e7221 */ /* 0x002fe20000000000 */
[----:B------:R-:W-:-:S04]  /*0300*/  HFMA2.MMA R10, -RZ, RZ, 1.375, 0 ;  /* 0x3d800000ff0a7435 */ /* 0x000fc800000001ff */
[----:B------:R-:W1:Y:S02]  /*0310*/  SHFL.BFLY PT, R19, R14, 0x1, 0x1f ;  /* 0x0c201f000e137f89 */ /* 0x000e6400000e0000 */
[----:B-1----:R-:W-:-:S04]  /*0320*/  FADD R18, R14, R19 ;  /* 0x000000130e127221 */ /* 0x002fc80000000000 */
[----:B------:R-:W-:-:S04]  /*0330*/  FFMA R19, R18, R10, 9.9999997473787516356e-06 ;  /* 0x3727c5ac12137423 */ /* 0x000fc8000000000a */
[----:B------:R1:W2:Y:S02]  /*0340*/  MUFU.RSQ R20, R19 ;  /* 0x0000001300147308 */ /* 0x0002a40000001400 */
[----:B-1----:R-:W-:-:S05]  /*0350*/  LEA R19, R8, UR4, 0x2 ;  /* 0x0000000408137c11 */ /* 0x002fca000f8e10ff */
[----:B------:R-:W-:Y:S01]  /*0360*/  STS [R19], R12 ;  /* 0x0000000c13007388 */ /* 0x000fe20000000800 */
[----:B--2---:R-:W-:-:S04]  /*0370*/  FMUL R22, R15, R20 ;  /* 0x000000140f167220 */ /* 0x004fc80000400000 */
[----:B------:R-:W-:-:S04]  /*0380*/  FFMA R11, R11, R20, R22 ;  /* 0x000000140b0b7223 */ /* 0x000fc80000000016 */
[----:B------:R-:W-:-:S04]  /*0390*/  FFMA R16, R16, R20, R11 ;  /* 0x0000001410107223 */ /* 0x000fc8000000000b */
[----:B------:R-:W-:-:S05]  /*03a0*/  FFMA R16, R17, R20, R16 ;  /* 0x0000001411107223 */ /* 0x000fca0000000010 */
[----:B------:R-:W1:Y:S02]  /*03b0*/  SHFL.BFLY PT, R11, R16, 0x2, 0x1f ;  /* 0x0c401f00100b7f89 */ /* 0x000e6400000e0000 */
[----:B-1----:R-:W-:Y:S01]  /*03c0*/  FADD R13, R16, R11 ;  /* 0x0000000b100d7221 */ /* 0x002fe20000000000 */
[----:B------:R-:W-:Y:S01]  /*03d0*/  LOP3.LUT R11, R0, 0x1f, RZ, 0xc0, !PT ;  /* 0x0000001f000b7812 */ /* 0x000fe200078ec0ff */
[----:B------:R-:W1:Y:S03]  /*03e0*/  LDC.64 R16, c[0x0][0x218] ;  /* 0x00008600ff107b82 */ /* 0x000e660000000a00 */
[----:B------:R-:W-:-:S05]  /*03f0*/  LEA R11, R11, UR4, 0x2 ;  /* 0x000000040b0b7c11 */ /* 0x000fca000f8e10ff */
[----:B------:R-:W-:Y:S06]  /*0400*/  BAR.SYNC.DEFER_BLOCKING 0x0 ;  /* 0x0000000000007b1d */ /* 0x000fec0000010000 */
[----:B------:R-:W2:Y:S01]  /*0410*/  SHFL.BFLY PT, R14, R13, 0x1, 0x1f ;  /* 0x0c201f000d0e7f89 */ /* 0x000ea200000e0000 */
[----:B-1----:R-:W-:-:S03]  /*0420*/  IMAD.WIDE R16, R9, 0x4, R16 ;  /* 0x0000000409107825 */ /* 0x002fc600078e0210 */
[----:B------:R-:W-:Y:S01]  /*0430*/  LDS R8, [R11] ;  /* 0x000000000b087984 */ /* 0x000fe20000000800 */
[----:B------:R-:W-:Y:S01]  /*0440*/  BAR.SYNC.DEFER_BLOCKING 0x0 ;  /* 0x0000000000007b1d */ /* 0x000fe20000010000 */
[----:B--2---:R-:W-:-:S07]  /*0450*/  FADD R20, R13, R14 ;  /* 0x0000000e0d147221 */ /* 0x004fce0000000000 */
[----:B------:R-:W1:Y:S08]  /*0460*/  LDC.64 R14, c[0x0][0x220] ;  /* 0x00008800ff0e7b82 */ /* 0x000e700000000a00 */
[----:B------:R-:W2:Y:S01]  /*0470*/  LDC.64 R12, c[0x0][0x230] ;  /* 0x00008c00ff0c7b82 */ /* 0x000ea20000000a00 */
[----:B------:R-:W-:Y:S07]  /*0480*/  STS [R19], R18 ;  /* 0x0000001213007388 */ /* 0x000fee0000000800 */
[----:B------:R-:W-:Y:S01]  /*0490*/  BAR.SYNC.DEFER_BLOCKING 0x0 ;  /* 0x0000000000007b1d */ /* 0x000fe20000010000 */
[----:B-1----:R-:W-:-:S04]  /*04a0*/  IMAD.WIDE R14, R9, 0x4, R14 ;  /* 0x00000004090e7825 */ /* 0x002fc800078e020e */
[----:B--2---:R-:W-:Y:S01]  /*04b0*/  IMAD.WIDE R12, R9, 0x4, R12 ;  /* 0x00000004090c7825 */ /* 0x004fe200078e020c */
[----:B------:R-:W1:Y:S02]  /*04c0*/  LDS R21, [R11] ;  /* 0x000000000b157984 */ /* 0x000e640000000800 */
[----:B------:R-:W-:Y:S06]  /*04d0*/  BAR.SYNC.DEFER_BLOCKING 0x0 ;  /* 0x0000000000007b1d */ /* 0x000fec0000010000 */
[----:B------:R-:W-:Y:S02]  /*04e0*/  STS [R19], R20 ;  /* 0x0000001413007388 */ /* 0x000fe40000000800 */
[----:B------:R-:W-:Y:S01]  /*04f0*/  BAR.SYNC.DEFER_BLOCKING 0x0 ;  /* 0x0000000000007b1d */ /* 0x000fe20000010000 */
[----:B-1----:R-:W-:-:S06]  /*0500*/  FFMA R21, R21, R10, 9.9999997473787516356e-06 ;  /* 0x3727c5ac15157423 */ /* 0x002fcc000000000a */
[----:B------:R-:W1:Y:S01]  /*0510*/  MUFU.RSQ R21, R21 ;  /* 0x0000001500157308 */ /* 0x000e620000001400 */
[----:B------:R-:W2:Y:S04]  /*0520*/  LDS R22, [R11] ;  /* 0x000000000b167984 */ /* 0x000ea80000000800 */
[----:B------:R3:W-:Y:S01]  /*0530*/  STG.E.128 desc[UR6][R2.64], R4 ;  /* 0x0000000402007986 */ /* 0x0007e2000c101d06 */
[----:B------:R-:W-:Y:S06]  /*0540*/  BAR.SYNC.DEFER_BLOCKING 0x0 ;  /* 0x0000000000007b1d */ /* 0x000fec0000010000 */
[----:B-1----:R3:W-:Y:S01]  /*0550*/  @!P0 STG.E desc[UR6][R16.64], R21 ;  /* 0x0000001510008986 */ /* 0x0027e2000c101906 */
[----:B--2---:R-:W-:Y:S01]  /*0560*/  FMUL R11, R22, 0.0625 ;  /* 0x3d800000160b7820 */ /* 0x004fe20000400000 */
[----:B------:R-:W-:Y:S06]  /*0570*/  BAR.SYNC.DEFER_BLOCKING 0x0 ;  /* 0x0000000000007b1d */ /* 0x000fec0000010000 */
[----:B------:R3:W-:Y:S01]  /*0580*/  @!P0 STG.E desc[UR6][R14.64], R11 ;  /* 0x0000000b0e008986 */ /* 0x0007e2000c101906 */
[----:B------:R-:W-:Y:S05]  /*0590*/  @P0 EXIT ;  /* 0x000000000000094d */ /* 0x000fea0003800000 */
[----:B---3--:R-:W-:-:S05]  /*05a0*/  FMUL R3, R8, 0.0625 ;  /* 0x3d80000008037820 */ /* 0x008fca0000400000 */
[----:B------:R-:W-:Y:S01]  /*05b0*/  STG.E desc[UR6][R12.64], R3 ;  /* 0x000000030c007986 */ /* 0x000fe2000c101906 */
[----:B------:R-:W-:Y:S05]  /*05c0*/  EXIT ;  /* 0x000000000000794d */ /* 0x000fea0003800000 */
.L_x_0:
[----:B------:R-:W-:-:S00]  /*05d0*/  BRA `(.L_x_0) ;  /* 0xfffffffc00fc7947 */ /* 0x000fc0000383ffff */
[----:B------:R-:W-:-:S00]  /*05e0*/  NOP ;  /* 0x0000000000007918 */ /* 0x000fc00000000000 */
        /* <DEDUP_REMOVED lines=9> */
.L_x_1:


//--------------------- .nv.global.init           --------------------------
	.section	.nv.global.init,"aw",@progbits
.nv.global.init:
	.type		_$_str,@object
	.size		_$_str,(.L_0 - _$_str)
_$_str:
        /*0000*/ 	.byte	0x5f, 0x5f, 0x43, 0x55, 0x44, 0x41, 0x5f, 0x46, 0x54, 0x5a, 0x00
.L_0:


//--------------------- .nv.shared.triton_per_fused__native_batch_norm_legit_convolution_mean_31 --------------------------
	.section	.nv.shared.triton_per_fused__native_batch_norm_legit_convolution_mean_31,"aw",@nobits
	.sectionflags	@""
	.align	16
	.zero		1024


//--------------------- .nv.constant0.triton_per_fused__native_batch_norm_legit_convolution_mean_31 --------------------------
	.section	.nv.constant0.triton_per_fused__native_batch_norm_legit_convolution_mean_31,"a",@progbits
	.sectionflags	@""
	.align	4
.nv.constant0.triton_per_fused__native_batch_norm_legit_convolution_mean_31:
	.zero		576
